//
// Generated by NVIDIA NVVM Compiler
//
// Compiler Build ID: CL-36424714
// Cuda compilation tools, release 13.0, V13.0.88
// Based on NVVM 20.0.0
//

.version 9.0
.target sm_100
.address_size 64

	// .globl	_Z27convolution_1D_basic_kernelPfS_S_ii

.visible .entry _Z27convolution_1D_basic_kernelPfS_S_ii(
	.param .u64 .ptr .align 1 _Z27convolution_1D_basic_kernelPfS_S_ii_param_0,
	.param .u64 .ptr .align 1 _Z27convolution_1D_basic_kernelPfS_S_ii_param_1,
	.param .u64 .ptr .align 1 _Z27convolution_1D_basic_kernelPfS_S_ii_param_2,
	.param .u32 _Z27convolution_1D_basic_kernelPfS_S_ii_param_3,
	.param .u32 _Z27convolution_1D_basic_kernelPfS_S_ii_param_4
)
{
	.reg .pred 	%p<55>;
	.reg .b32 	%r<43>;
	.reg .b32 	%f<96>;
	.reg .b64 	%rd<47>;

	ld.param.u64 	%rd7, [_Z27convolution_1D_basic_kernelPfS_S_ii_param_0];
	ld.param.u64 	%rd8, [_Z27convolution_1D_basic_kernelPfS_S_ii_param_1];
	ld.param.u64 	%rd6, [_Z27convolution_1D_basic_kernelPfS_S_ii_param_2];
	ld.param.u32 	%r28, [_Z27convolution_1D_basic_kernelPfS_S_ii_param_3];
	ld.param.u32 	%r29, [_Z27convolution_1D_basic_kernelPfS_S_ii_param_4];
	cvta.to.global.u64 	%rd1, %rd8;
	cvta.to.global.u64 	%rd2, %rd7;
	mov.u32 	%r30, %ctaid.x;
	mov.u32 	%r31, %ntid.x;
	mov.u32 	%r32, %tid.x;
	mad.lo.s32 	%r1, %r30, %r31, %r32;
	shr.u32 	%r33, %r28, 31;
	add.s32 	%r34, %r28, %r33;
	shr.s32 	%r35, %r34, 1;
	sub.s32 	%r2, %r1, %r35;
	setp.lt.s32 	%p1, %r28, 1;
	mov.f32 	%f75, 0f00000000;
	@%p1 bra 	$L__BB0_41;
	and.b32  	%r3, %r28, 7;
	setp.lt.u32 	%p2, %r28, 8;
	mov.f32 	%f75, 0f00000000;
	mov.b32 	%r41, 0;
	@%p2 bra 	$L__BB0_20;
	and.b32  	%r41, %r28, 2147483640;
	mov.f32 	%f75, 0f00000000;
	mov.b32 	%r39, 0;
$L__BB0_3:
	.pragma "nounroll";
	add.s32 	%r6, %r2, %r39;
	setp.lt.s32 	%p3, %r6, 0;
	setp.ge.s32 	%p4, %r6, %r29;
	mul.wide.u32 	%rd9, %r39, 4;
	add.s64 	%rd3, %rd1, %rd9;
	or.pred  	%p5, %p3, %p4;
	@%p5 bra 	$L__BB0_5;
	mul.wide.u32 	%rd10, %r6, 4;
	add.s64 	%rd11, %rd2, %rd10;
	ld.global.f32 	%f42, [%rd11];
	ld.global.f32 	%f43, [%rd3];
	fma.rn.f32 	%f75, %f42, %f43, %f75;
$L__BB0_5:
	add.s32 	%r7, %r6, 1;
	setp.lt.s32 	%p6, %r7, 0;
	setp.ge.s32 	%p7, %r7, %r29;
	or.pred  	%p8, %p6, %p7;
	@%p8 bra 	$L__BB0_7;
	mul.wide.u32 	%rd12, %r7, 4;
	add.s64 	%rd13, %rd2, %rd12;
	ld.global.f32 	%f44, [%rd13];
	ld.global.f32 	%f45, [%rd3+4];
	fma.rn.f32 	%f75, %f44, %f45, %f75;
$L__BB0_7:
	add.s32 	%r8, %r6, 2;
	setp.lt.s32 	%p9, %r8, 0;
	setp.ge.s32 	%p10, %r8, %r29;
	or.pred  	%p11, %p9, %p10;
	@%p11 bra 	$L__BB0_9;
	mul.wide.u32 	%rd14, %r8, 4;
	add.s64 	%rd15, %rd2, %rd14;
	ld.global.f32 	%f46, [%rd15];
	ld.global.f32 	%f47, [%rd3+8];
	fma.rn.f32 	%f75, %f46, %f47, %f75;
$L__BB0_9:
	add.s32 	%r9, %r6, 3;
	setp.lt.s32 	%p12, %r9, 0;
	setp.ge.s32 	%p13, %r9, %r29;
	or.pred  	%p14, %p12, %p13;
	@%p14 bra 	$L__BB0_11;
	mul.wide.u32 	%rd16, %r9, 4;
	add.s64 	%rd17, %rd2, %rd16;
	ld.global.f32 	%f48, [%rd17];
	ld.global.f32 	%f49, [%rd3+12];
	fma.rn.f32 	%f75, %f48, %f49, %f75;
$L__BB0_11:
	add.s32 	%r10, %r6, 4;
	setp.lt.s32 	%p15, %r10, 0;
	setp.ge.s32 	%p16, %r10, %r29;
	or.pred  	%p17, %p15, %p16;
	@%p17 bra 	$L__BB0_13;
	mul.wide.u32 	%rd18, %r10, 4;
	add.s64 	%rd19, %rd2, %rd18;
	ld.global.f32 	%f50, [%rd19];
	ld.global.f32 	%f51, [%rd3+16];
	fma.rn.f32 	%f75, %f50, %f51, %f75;
$L__BB0_13:
	add.s32 	%r11, %r6, 5;
	setp.lt.s32 	%p18, %r11, 0;
	setp.ge.s32 	%p19, %r11, %r29;
	or.pred  	%p20, %p18, %p19;
	@%p20 bra 	$L__BB0_15;
	mul.wide.u32 	%rd20, %r11, 4;
	add.s64 	%rd21, %rd2, %rd20;
	ld.global.f32 	%f52, [%rd21];
	ld.global.f32 	%f53, [%rd3+20];
	fma.rn.f32 	%f75, %f52, %f53, %f75;
$L__BB0_15:
	add.s32 	%r12, %r6, 6;
	setp.lt.s32 	%p21, %r12, 0;
	setp.ge.s32 	%p22, %r12, %r29;
	or.pred  	%p23, %p21, %p22;
	@%p23 bra 	$L__BB0_17;
	mul.wide.u32 	%rd22, %r12, 4;
	add.s64 	%rd23, %rd2, %rd22;
	ld.global.f32 	%f54, [%rd23];
	ld.global.f32 	%f55, [%rd3+24];
	fma.rn.f32 	%f75, %f54, %f55, %f75;
$L__BB0_17:
	add.s32 	%r13, %r6, 7;
	setp.lt.s32 	%p24, %r13, 0;
	setp.ge.s32 	%p25, %r13, %r29;
	or.pred  	%p26, %p24, %p25;
	@%p26 bra 	$L__BB0_19;
	mul.wide.u32 	%rd24, %r13, 4;
	add.s64 	%rd25, %rd2, %rd24;
	ld.global.f32 	%f56, [%rd25];
	ld.global.f32 	%f57, [%rd3+28];
	fma.rn.f32 	%f75, %f56, %f57, %f75;
$L__BB0_19:
	add.s32 	%r39, %r39, 8;
	setp.ne.s32 	%p27, %r39, %r41;
	@%p27 bra 	$L__BB0_3;
$L__BB0_20:
	setp.eq.s32 	%p28, %r3, 0;
	@%p28 bra 	$L__BB0_41;
	and.b32  	%r16, %r28, 3;
	setp.lt.u32 	%p29, %r3, 4;
	@%p29 bra 	$L__BB0_31;
	add.s32 	%r17, %r2, %r41;
	setp.lt.s32 	%p30, %r17, 0;
	setp.ge.s32 	%p31, %r17, %r29;
	mul.wide.u32 	%rd26, %r41, 4;
	add.s64 	%rd4, %rd1, %rd26;
	or.pred  	%p32, %p30, %p31;
	@%p32 bra 	$L__BB0_24;
	mul.wide.u32 	%rd27, %r17, 4;
	add.s64 	%rd28, %rd2, %rd27;
	ld.global.f32 	%f59, [%rd28];
	ld.global.f32 	%f60, [%rd4];
	fma.rn.f32 	%f75, %f59, %f60, %f75;
$L__BB0_24:
	add.s32 	%r18, %r17, 1;
	setp.lt.s32 	%p33, %r18, 0;
	setp.ge.s32 	%p34, %r18, %r29;
	or.pred  	%p35, %p33, %p34;
	@%p35 bra 	$L__BB0_26;
	mul.wide.u32 	%rd29, %r18, 4;
	add.s64 	%rd30, %rd2, %rd29;
	ld.global.f32 	%f61, [%rd30];
	ld.global.f32 	%f62, [%rd4+4];
	fma.rn.f32 	%f75, %f61, %f62, %f75;
$L__BB0_26:
	add.s32 	%r19, %r17, 2;
	setp.lt.s32 	%p36, %r19, 0;
	setp.ge.s32 	%p37, %r19, %r29;
	or.pred  	%p38, %p36, %p37;
	@%p38 bra 	$L__BB0_28;
	mul.wide.u32 	%rd31, %r19, 4;
	add.s64 	%rd32, %rd2, %rd31;
	ld.global.f32 	%f63, [%rd32];
	ld.global.f32 	%f64, [%rd4+8];
	fma.rn.f32 	%f75, %f63, %f64, %f75;
$L__BB0_28:
	add.s32 	%r20, %r17, 3;
	setp.lt.s32 	%p39, %r20, 0;
	setp.ge.s32 	%p40, %r20, %r29;
	or.pred  	%p41, %p39, %p40;
	@%p41 bra 	$L__BB0_30;
	mul.wide.u32 	%rd33, %r20, 4;
	add.s64 	%rd34, %rd2, %rd33;
	ld.global.f32 	%f65, [%rd34];
	ld.global.f32 	%f66, [%rd4+12];
	fma.rn.f32 	%f75, %f65, %f66, %f75;
$L__BB0_30:
	add.s32 	%r41, %r41, 4;
$L__BB0_31:
	setp.eq.s32 	%p42, %r16, 0;
	@%p42 bra 	$L__BB0_41;
	setp.eq.s32 	%p43, %r16, 1;
	@%p43 bra 	$L__BB0_38;
	add.s32 	%r23, %r2, %r41;
	setp.lt.s32 	%p44, %r23, 0;
	setp.ge.s32 	%p45, %r23, %r29;
	mul.wide.u32 	%rd35, %r41, 4;
	add.s64 	%rd5, %rd1, %rd35;
	or.pred  	%p46, %p44, %p45;
	@%p46 bra 	$L__BB0_35;
	mul.wide.u32 	%rd36, %r23, 4;
	add.s64 	%rd37, %rd2, %rd36;
	ld.global.f32 	%f68, [%rd37];
	ld.global.f32 	%f69, [%rd5];
	fma.rn.f32 	%f75, %f68, %f69, %f75;
$L__BB0_35:
	add.s32 	%r24, %r23, 1;
	setp.lt.s32 	%p47, %r24, 0;
	setp.ge.s32 	%p48, %r24, %r29;
	or.pred  	%p49, %p47, %p48;
	@%p49 bra 	$L__BB0_37;
	mul.wide.u32 	%rd38, %r24, 4;
	add.s64 	%rd39, %rd2, %rd38;
	ld.global.f32 	%f70, [%rd39];
	ld.global.f32 	%f71, [%rd5+4];
	fma.rn.f32 	%f75, %f70, %f71, %f75;
$L__BB0_37:
	add.s32 	%r41, %r41, 2;
$L__BB0_38:
	and.b32  	%r38, %r28, 1;
	setp.eq.b32 	%p50, %r38, 1;
	not.pred 	%p51, %p50;
	@%p51 bra 	$L__BB0_41;
	add.s32 	%r27, %r2, %r41;
	setp.lt.s32 	%p52, %r27, 0;
	setp.ge.s32 	%p53, %r27, %r29;
	or.pred  	%p54, %p52, %p53;
	@%p54 bra 	$L__BB0_41;
	mul.wide.u32 	%rd40, %r27, 4;
	add.s64 	%rd41, %rd2, %rd40;
	ld.global.f32 	%f72, [%rd41];
	mul.wide.u32 	%rd42, %r41, 4;
	add.s64 	%rd43, %rd1, %rd42;
	ld.global.f32 	%f73, [%rd43];
	fma.rn.f32 	%f75, %f72, %f73, %f75;
$L__BB0_41:
	cvta.to.global.u64 	%rd44, %rd6;
	mul.wide.s32 	%rd45, %r1, 4;
	add.s64 	%rd46, %rd44, %rd45;
	st.global.f32 	[%rd46], %f75;
	ret;

}


// ===== COMPILED SASS (sm_100) =====

	.target	sm_100

	.elftype	@"ET_EXEC"


//--------------------- .note.nv.tkinfo           --------------------------
	.section	.note.nv.tkinfo,"",@"SHT_NOTE"
	.sectionflags	@"SHF_NOTE_NV_TKINFO"
	.tkinfo
        /*0018*/ 	.word	0x00000002
        /*0030*/ 	.string	""
        /*0030*/ 	.string	"ptxas"
        /*0030*/ 	.string	"Cuda compilation tools, release 13.0, V13.0.88"
        /*0030*/ 	.string	"Build cuda_13.0.r13.0/compiler.36424714_0"
        /*0030*/ 	.string	"-arch sm_100 -m 64 "



//--------------------- .note.nv.cuinfo           --------------------------
	.section	.note.nv.cuinfo,"",@"SHT_NOTE"
	.sectionflags	@"SHF_NOTE_NV_CUINFO"
        /*0018*/ 	.short	0x0002
        /*001a*/ 	.short	0x0064
        /*001c*/ 	.short	0x0082
	.zero		2


//--------------------- .nv.info                  --------------------------
	.section	.nv.info,"",@"SHT_CUDA_INFO"
	.align	4


	//----- nvinfo : EIATTR_REGCOUNT
	.align		4
        /*0000*/ 	.byte	0x04, 0x2f
        /*0002*/ 	.short	(.L_1 - .L_0)
	.align		4
.L_0:
        /*0004*/ 	.word	index@(_Z27convolution_1D_basic_kernelPfS_S_ii)
        /*0008*/ 	.word	0x00000020


	//----- nvinfo : EIATTR_FRAME_SIZE
	.align		4
.L_1:
        /*000c*/ 	.byte	0x04, 0x11
        /*000e*/ 	.short	(.L_3 - .L_2)
	.align		4
.L_2:
        /*0010*/ 	.word	index@(_Z27convolution_1D_basic_kernelPfS_S_ii)
        /*0014*/ 	.word	0x00000000


	//----- nvinfo : EIATTR_MIN_STACK_SIZE
	.align		4
.L_3:
        /*0018*/ 	.byte	0x04, 0x12
        /*001a*/ 	.short	(.L_5 - .L_4)
	.align		4
.L_4:
        /*001c*/ 	.word	index@(_Z27convolution_1D_basic_kernelPfS_S_ii)
        /*0020*/ 	.word	0x00000000
.L_5:


//--------------------- .nv.compat                --------------------------
	.section	.nv.compat,"",@"SHT_CUDA_COMPAT_INFO"
	.align	4
        /*0000*/ 	.byte	0x02, 0x09, 0x00, 0x00, 0x02, 0x02, 0x01, 0x00, 0x02, 0x05, 0x05, 0x00, 0x03, 0x07, 0x01, 0x01
        /*0010*/ 	.byte	0x02, 0x03, 0x00, 0x00, 0x02, 0x06, 0x01, 0x00, 0x04, 0x0b, 0x08, 0x00, 0x09, 0x00, 0x00, 0x00
        /*0020*/ 	.byte	0x00, 0x00, 0x00, 0x00


//--------------------- .nv.info._Z27convolution_1D_basic_kernelPfS_S_ii --------------------------
	.section	.nv.info._Z27convolution_1D_basic_kernelPfS_S_ii,"",@"SHT_CUDA_INFO"
	.sectionflags	@""
	.align	4


	//----- nvinfo : EIATTR_CUDA_API_VERSION
	.align		4
        /*0000*/ 	.byte	0x04, 0x37
        /*0002*/ 	.short	(.L_7 - .L_6)
.L_6:
        /*0004*/ 	.word	0x00000082


	//----- nvinfo : EIATTR_KPARAM_INFO
	.align		4
.L_7:
        /*0008*/ 	.byte	0x04, 0x17
        /*000a*/ 	.short	(.L_9 - .L_8)
.L_8:
        /*000c*/ 	.word	0x00000000
        /*0010*/ 	.short	0x0004
        /*0012*/ 	.short	0x001c
        /*0014*/ 	.byte	0x00, 0xf0, 0x11, 0x00


	//----- nvinfo : EIATTR_KPARAM_INFO
	.align		4
.L_9:
        /*0018*/ 	.byte	0x04, 0x17
        /*001a*/ 	.short	(.L_11 - .L_10)
.L_10:
        /*001c*/ 	.word	0x00000000
        /*0020*/ 	.short	0x0003
        /*0022*/ 	.short	0x0018
        /*0024*/ 	.byte	0x00, 0xf0, 0x11, 0x00


	//----- nvinfo : EIATTR_KPARAM_INFO
	.align		4
.L_11:
        /*0028*/ 	.byte	0x04, 0x17
        /*002a*/ 	.short	(.L_13 - .L_12)
.L_12:
        /*002c*/ 	.word	0x00000000
        /*0030*/ 	.short	0x0002
        /*0032*/ 	.short	0x0010
        /*0034*/ 	.byte	0x00, 0xf5, 0x21, 0x00


	//----- nvinfo : EIATTR_KPARAM_INFO
	.align		4
.L_13:
        /*0038*/ 	.byte	0x04, 0x17
        /*003a*/ 	.short	(.L_15 - .L_14)
.L_14:
        /*003c*/ 	.word	0x00000000
        /*0040*/ 	.short	0x0001
        /*0042*/ 	.short	0x0008
        /*0044*/ 	.byte	0x00, 0xf5, 0x21, 0x00


	//----- nvinfo : EIATTR_KPARAM_INFO
	.align		4
.L_15:
        /*0048*/ 	.byte	0x04, 0x17
        /*004a*/ 	.short	(.L_17 - .L_16)
.L_16:
        /*004c*/ 	.word	0x00000000
        /*0050*/ 	.short	0x0000
        /*0052*/ 	.short	0x0000
        /*0054*/ 	.byte	0x00, 0xf5, 0x21, 0x00


	//----- nvinfo : EIATTR_SPARSE_MMA_MASK
	.align		4
.L_17:
        /*0058*/ 	.byte	0x03, 0x50
        /*005a*/ 	.short	0x0000


	//----- nvinfo : EIATTR_MAXREG_COUNT
	.align		4
        /*005c*/ 	.byte	0x03, 0x1b
        /*005e*/ 	.short	0x00ff


	//----- nvinfo : EIATTR_MERCURY_ISA_VERSION
	.align		4
        /*0060*/ 	.byte	0x03, 0x5f
        /*0062*/ 	.short	0x0101


	//----- nvinfo : EIATTR_VRC_CTA_INIT_COUNT
	.align		4
        /*0064*/ 	.byte	0x02, 0x4a
	.zero		1
	.zero		1


	//----- nvinfo : EIATTR_EXIT_INSTR_OFFSETS
	.align		4
        /*0068*/ 	.byte	0x04, 0x1c
        /*006a*/ 	.short	(.L_19 - .L_18)


	//   ....[0]....
.L_18:
        /*006c*/ 	.word	0x00000b20


	//----- nvinfo : EIATTR_CRS_STACK_SIZE
	.align		4
.L_19:
        /*0070*/ 	.byte	0x04, 0x1e
        /*0072*/ 	.short	(.L_21 - .L_20)
.L_20:
        /*0074*/ 	.word	0x00000000


	//----- nvinfo : EIATTR_CBANK_PARAM_SIZE
	.align		4
.L_21:
        /*0078*/ 	.byte	0x03, 0x19
        /*007a*/ 	.short	0x0020


	//----- nvinfo : EIATTR_PARAM_CBANK
	.align		4
        /*007c*/ 	.byte	0x04, 0x0a
        /*007e*/ 	.short	(.L_23 - .L_22)
	.align		4
.L_22:
        /*0080*/ 	.word	index@(.nv.constant0._Z27convolution_1D_basic_kernelPfS_S_ii)
        /*0084*/ 	.short	0x0380
        /*0086*/ 	.short	0x0020


	//----- nvinfo : EIATTR_SW_WAR
	.align		4
.L_23:
        /*0088*/ 	.byte	0x04, 0x36
        /*008a*/ 	.short	(.L_25 - .L_24)
.L_24:
        /*008c*/ 	.word	0x00000008
.L_25:


//--------------------- .nv.callgraph             --------------------------
	.section	.nv.callgraph,"",@"SHT_CUDA_CALLGRAPH"
	.align	4
	.sectionentsize	8
	.align		4
        /*0000*/ 	.word	0x00000000
	.align		4
        /*0004*/ 	.word	0xffffffff
	.align		4
        /*0008*/ 	.word	0x00000000
	.align		4
        /*000c*/ 	.word	0xfffffffe
	.align		4
        /*0010*/ 	.word	0x00000000
	.align		4
        /*0014*/ 	.word	0xfffffffd
	.align		4
        /*0018*/ 	.word	0x00000000
	.align		4
        /*001c*/ 	.word	0xfffffffc


//--------------------- .text._Z27convolution_1D_basic_kernelPfS_S_ii --------------------------
	.section	.text._Z27convolution_1D_basic_kernelPfS_S_ii,"ax",@progbits
	.align	128
        .global         _Z27convolution_1D_basic_kernelPfS_S_ii
        .type           _Z27convolution_1D_basic_kernelPfS_S_ii,@function
        .size           _Z27convolution_1D_basic_kernelPfS_S_ii,(.L_x_7 - _Z27convolution_1D_basic_kernelPfS_S_ii)
        .other          _Z27convolution_1D_basic_kernelPfS_S_ii,@"STO_CUDA_ENTRY STV_DEFAULT"
_Z27convolution_1D_basic_kernelPfS_S_ii:
.text._Z27convolution_1D_basic_kernelPfS_S_ii:
[----:B------:R-:W-:Y:S01]  /*0000*/  LDC R1, c[0x0][0x37c] ;  /* 0x0000df00ff017b82 */ /* 0x000fe20000000800 */
[----:B------:R-:W0:Y:S01]  /*0010*/  S2R R3, SR_TID.X ;  /* 0x0000000000037919 */ /* 0x000e220000002100 */
[----:B------:R-:W1:Y:S06]  /*0020*/  LDCU UR5, c[0x0][0x398] ;  /* 0x00007300ff0577ac */ /* 0x000e6c0008000800 */
[----:B------:R-:W0:Y:S01]  /*0030*/  S2UR UR4, SR_CTAID.X ;  /* 0x00000000000479c3 */ /* 0x000e220000002500 */
[----:B------:R-:W-:Y:S01]  /*0040*/  HFMA2 R0, -RZ, RZ, 0, 0 ;  /* 0x00000000ff007431 */ /* 0x000fe200000001ff */
[----:B------:R-:W2:Y:S06]  /*0050*/  LDCU.64 UR8, c[0x0][0x358] ;  /* 0x00006b00ff0877ac */ /* 0x000eac0008000a00 */
[----:B------:R-:W0:Y:S01]  /*0060*/  LDC R2, c[0x0][0x360] ;  /* 0x0000d800ff027b82 */ /* 0x000e220000000800 */
[----:B-1----:R-:W-:Y:S01]  /*0070*/  UISETP.GE.AND UP0, UPT, UR5, 0x1, UPT ;  /* 0x000000010500788c */ /* 0x002fe2000bf06270 */
[----:B0-----:R-:W-:-:S08]  /*0080*/  IMAD R2, R2, UR4, R3 ;  /* 0x0000000402027c24 */ /* 0x001fd0000f8e0203 */
[----:B--2---:R-:W-:Y:S05]  /*0090*/  BRA.U !UP0, `(.L_x_0) ;  /* 0x0000000908947547 */ /* 0x004fea000b800000 */
[----:B------:R-:W-:Y:S01]  /*00a0*/  UISETP.GE.U32.AND UP0, UPT, UR5, 0x8, UPT ;  /* 0x000000080500788c */ /* 0x000fe2000bf06070 */
[----:B------:R-:W-:Y:S01]  /*00b0*/  IMAD.MOV.U32 R0, RZ, RZ, RZ ;  /* 0x000000ffff007224 */ /* 0x000fe200078e00ff */
[----:B------:R-:W-:Y:S01]  /*00c0*/  ULEA.HI UR4, UR5, UR5, URZ, 0x1 ;  /* 0x0000000505047291 */ /* 0x000fe2000f8f08ff */
[----:B------:R-:W-:Y:S01]  /*00d0*/  MOV R3, RZ ;  /* 0x000000ff00037202 */ /* 0x000fe20000000f00 */
[----:B------:R-:W-:Y:S02]  /*00e0*/  ULOP3.LUT UR6, UR5, 0x7, URZ, 0xc0, !UPT ;  /* 0x0000000705067892 */ /* 0x000fe4000f8ec0ff */
[----:B------:R-:W-:Y:S02]  /*00f0*/  USHF.R.S32.HI UR4, URZ, 0x1, UR4 ;  /* 0x00000001ff047899 */ /* 0x000fe40008011404 */
[----:B------:R-:W-:-:S04]  /*0100*/  UISETP.NE.AND UP1, UPT, UR6, URZ, UPT ;  /* 0x000000ff0600728c */ /* 0x000fc8000bf25270 */
[----:B------:R-:W-:Y:S01]  /*0110*/  VIADD R4, R2, -UR4 ;  /* 0x8000000402047c36 */ /* 0x000fe20008000000 */
[----:B------:R-:W-:Y:S06]  /*0120*/  BRA.U !UP0, `(.L_x_1) ;  /* 0x0000000508287547 */ /* 0x000fec000b800000 */
[----:B------:R-:W-:Y:S01]  /*0130*/  ULOP3.LUT UR4, UR5, 0x7ffffff8, URZ, 0xc0, !UPT ;  /* 0x7ffffff805047892 */ /* 0x000fe2000f8ec0ff */
[----:B------:R-:W-:Y:S01]  /*0140*/  MOV R0, RZ ;  /* 0x000000ff00007202 */ /* 0x000fe20000000f00 */
[----:B------:R-:W-:Y:S01]  /*0150*/  IMAD.MOV.U32 R7, RZ, RZ, RZ ;  /* 0x000000ffff077224 */ /* 0x000fe200078e00ff */
[----:B------:R-:W0:Y:S03]  /*0160*/  LDCU UR7, c[0x0][0x39c] ;  /* 0x00007380ff0777ac */ /* 0x000e260008000800 */
[----:B------:R-:W-:-:S07]  /*0170*/  MOV R3, UR4 ;  /* 0x0000000400037c02 */ /* 0x000fce0008000f00 */
.L_x_2:
[----:B------:R-:W-:Y:S01]  /*0180*/  IMAD.IADD R29, R4, 0x1, R7 ;  /* 0x00000001041d7824 */ /* 0x000fe200078e0207 */
[----:B------:R-:W1:Y:S04]  /*0190*/  LDC.64 R14, c[0x0][0x388] ;  /* 0x0000e200ff0e7b82 */ /* 0x000e680000000a00 */
[----:B0-----:R-:W-:-:S04]  /*01a0*/  ISETP.GE.AND P4, PT, R29, UR7, PT ;  /* 0x000000071d007c0c */ /* 0x001fc8000bf86270 */
[----:B------:R-:W-:-:S13]  /*01b0*/  ISETP.LT.OR P4, PT, R29, RZ, P4 ;  /* 0x000000ff1d00720c */ /* 0x000fda0002781670 */
[----:B------:R-:W0:Y:S01]  /*01c0*/  @!P4 LDC.64 R8, c[0x0][0x380] ;  /* 0x0000e000ff08cb82 */ /* 0x000e220000000a00 */
[----:B-1----:R-:W-:-:S05]  /*01d0*/  IMAD.WIDE.U32 R14, R7, 0x4, R14 ;  /* 0x00000004070e7825 */ /* 0x002fca00078e000e */
[----:B------:R-:W2:Y:S01]  /*01e0*/  @!P4 LDG.E R10, desc[UR8][R14.64] ;  /* 0x000000080e0ac981 */ /* 0x000ea2000c1e1900 */
[----:B0-----:R-:W-:-:S06]  /*01f0*/  @!P4 IMAD.WIDE.U32 R8, R29, 0x4, R8 ;  /* 0x000000041d08c825 */ /* 0x001fcc00078e0008 */
[----:B------:R-:W2:Y:S01]  /*0200*/  @!P4 LDG.E R9, desc[UR8][R8.64] ;  /* 0x000000080809c981 */ /* 0x000ea2000c1e1900 */
[----:B------:R-:W-:-:S04]  /*0210*/  IADD3 R19, PT, PT, R29, 0x1, RZ ;  /* 0x000000011d137810 */ /* 0x000fc80007ffe0ff */
[----:B------:R-:W-:Y:S01]  /*0220*/  ISETP.GE.AND P0, PT, R19, UR7, PT ;  /* 0x0000000713007c0c */ /* 0x000fe2000bf06270 */
[----:B------:R-:W-:-:S03]  /*0230*/  VIADD R24, R29, 0x2 ;  /* 0x000000021d187836 */ /* 0x000fc60000000000 */
[----:B------:R-:W-:Y:S02]  /*0240*/  ISETP.LT.OR P0, PT, R19, RZ, P0 ;  /* 0x000000ff1300720c */ /* 0x000fe40000701670 */
[C---:B------:R-:W-:Y:S02]  /*0250*/  IADD3 R25, PT, PT, R29.reuse, 0x3, RZ ;  /* 0x000000031d197810 */ /* 0x040fe40007ffe0ff */
[C---:B------:R-:W-:Y:S01]  /*0260*/  ISETP.GE.AND P3, PT, R24.reuse, UR7, PT ;  /* 0x0000000718007c0c */ /* 0x040fe2000bf66270 */
[----:B------:R-:W-:Y:S01]  /*0270*/  VIADD R5, R29, 0x4 ;  /* 0x000000041d057836 */ /* 0x000fe20000000000 */
[C---:B------:R-:W-:Y:S02]  /*0280*/  ISETP.GE.AND P2, PT, R25.reuse, UR7, PT ;  /* 0x0000000719007c0c */ /* 0x040fe4000bf46270 */
[----:B------:R-:W-:Y:S02]  /*0290*/  ISETP.LT.OR P3, PT, R24, RZ, P3 ;  /* 0x000000ff1800720c */ /* 0x000fe40001f61670 */
[----:B------:R-:W-:-:S02]  /*02a0*/  ISETP.LT.OR P2, PT, R25, RZ, P2 ;  /* 0x000000ff1900720c */ /* 0x000fc40001741670 */
[----:B------:R-:W-:Y:S01]  /*02b0*/  IADD3 R6, PT, PT, R29, 0x5, RZ ;  /* 0x000000051d067810 */ /* 0x000fe20007ffe0ff */
[----:B------:R-:W0:Y:S01]  /*02c0*/  @!P0 LDC.64 R22, c[0x0][0x380] ;  /* 0x0000e000ff168b82 */ /* 0x000e220000000a00 */
[----:B------:R-:W-:Y:S01]  /*02d0*/  ISETP.GE.AND P1, PT, R5, UR7, PT ;  /* 0x0000000705007c0c */ /* 0x000fe2000bf26270 */
[----:B------:R-:W-:Y:S01]  /*02e0*/  VIADD R27, R29, 0x6 ;  /* 0x000000061d1b7836 */ /* 0x000fe20000000000 */
[C---:B------:R-:W-:Y:S02]  /*02f0*/  ISETP.GE.AND P5, PT, R6.reuse, UR7, PT ;  /* 0x0000000706007c0c */ /* 0x040fe4000bfa6270 */
[----:B------:R-:W-:Y:S02]  /*0300*/  ISETP.LT.OR P1, PT, R5, RZ, P1 ;  /* 0x000000ff0500720c */ /* 0x000fe40000f21670 */
[----:B------:R-:W-:Y:S01]  /*0310*/  IADD3 R29, PT, PT, R29, 0x7, RZ ;  /* 0x000000071d1d7810 */ /* 0x000fe20007ffe0ff */
[----:B------:R-:W1:Y:S01]  /*0320*/  @!P3 LDC.64 R12, c[0x0][0x380] ;  /* 0x0000e000ff0cbb82 */ /* 0x000e620000000a00 */
[----:B------:R-:W-:-:S02]  /*0330*/  ISETP.LT.OR P5, PT, R6, RZ, P5 ;  /* 0x000000ff0600720c */ /* 0x000fc40002fa1670 */
[----:B------:R-:W-:-:S04]  /*0340*/  ISETP.GE.AND P6, PT, R29, UR7, PT ;  /* 0x000000071d007c0c */ /* 0x000fc8000bfc6270 */
[----:B------:R-:W-:-:S07]  /*0350*/  ISETP.LT.OR P6, PT, R29, RZ, P6 ;  /* 0x000000ff1d00720c */ /* 0x000fce00037c1670 */
[----:B------:R-:W3:Y:S01]  /*0360*/  @!P5 LDC.64 R16, c[0x0][0x380] ;  /* 0x0000e000ff10db82 */ /* 0x000ee20000000a00 */
[----:B0-----:R-:W-:-:S07]  /*0370*/  @!P0 IMAD.WIDE.U32 R22, R19, 0x4, R22 ;  /* 0x0000000413168825 */ /* 0x001fce00078e0016 */
[----:B------:R-:W0:Y:S01]  /*0380*/  @!P6 LDC.64 R20, c[0x0][0x380] ;  /* 0x0000e000ff14eb82 */ /* 0x000e220000000a00 */
[----:B------:R-:W4:Y:S01]  /*0390*/  @!P0 LDG.E R23, desc[UR8][R22.64] ;  /* 0x0000000816178981 */ /* 0x000f22000c1e1900 */
[----:B-1----:R-:W-:-:S03]  /*03a0*/  @!P3 IMAD.WIDE.U32 R12, R24, 0x4, R12 ;  /* 0x00000004180cb825 */ /* 0x002fc600078e000c */
[----:B------:R-:W4:Y:S04]  /*03b0*/  @!P0 LDG.E R24, desc[UR8][R14.64+0x4] ;  /* 0x000004080e188981 */ /* 0x000f28000c1e1900 */
[----:B------:R-:W5:Y:S04]  /*03c0*/  @!P3 LDG.E R13, desc[UR8][R12.64] ;  /* 0x000000080c0db981 */ /* 0x000f68000c1e1900 */
[----:B------:R-:W5:Y:S01]  /*03d0*/  @!P5 LDG.E R22, desc[UR8][R14.64+0x14] ;  /* 0x000014080e16d981 */ /* 0x000f62000c1e1900 */
[----:B---3--:R-:W-:-:S03]  /*03e0*/  @!P5 IMAD.WIDE.U32 R16, R6, 0x4, R16 ;  /* 0x000000040610d825 */ /* 0x008fc600078e0010 */
[----:B------:R-:W3:Y:S04]  /*03f0*/  @!P1 LDG.E R6, desc[UR8][R14.64+0x10] ;  /* 0x000010080e069981 */ /* 0x000ee8000c1e1900 */
[----:B------:R-:W3:Y:S01]  /*0400*/  @!P5 LDG.E R17, desc[UR8][R16.64] ;  /* 0x000000081011d981 */ /* 0x000ee2000c1e1900 */
[----:B0-----:R-:W-:-:S06]  /*0410*/  @!P6 IMAD.WIDE.U32 R20, R29, 0x4, R20 ;  /* 0x000000041d14e825 */ /* 0x001fcc00078e0014 */
[----:B------:R-:W3:Y:S01]  /*0420*/  @!P6 LDG.E R21, desc[UR8][R20.64] ;  /* 0x000000081415e981 */ /* 0x000ee2000c1e1900 */
[----:B--2---:R-:W-:Y:S01]  /*0430*/  @!P4 FFMA R0, R9, R10, R0 ;  /* 0x0000000a0900c223 */ /* 0x004fe20000000000 */
[C---:B------:R-:W-:Y:S01]  /*0440*/  ISETP.GE.AND P4, PT, R27.reuse, UR7, PT ;  /* 0x000000071b007c0c */ /* 0x040fe2000bf86270 */
[----:B------:R-:W0:Y:S03]  /*0450*/  @!P2 LDC.64 R10, c[0x0][0x380] ;  /* 0x0000e000ff0aab82 */ /* 0x000e260000000a00 */
[----:B------:R-:W-:-:S05]  /*0460*/  ISETP.LT.OR P4, PT, R27, RZ, P4 ;  /* 0x000000ff1b00720c */ /* 0x000fca0002781670 */
[----:B------:R-:W1:Y:S08]  /*0470*/  @!P1 LDC.64 R8, c[0x0][0x380] ;  /* 0x0000e000ff089b82 */ /* 0x000e700000000a00 */
[----:B------:R-:W2:Y:S01]  /*0480*/  @!P4 LDC.64 R18, c[0x0][0x380] ;  /* 0x0000e000ff12cb82 */ /* 0x000ea20000000a00 */
[----:B------:R-:W3:Y:S01]  /*0490*/  @!P4 LDG.E R12, desc[UR8][R14.64+0x18] ;  /* 0x000018080e0cc981 */ /* 0x000ee2000c1e1900 */
[----:B0-----:R-:W-:-:S03]  /*04a0*/  @!P2 IMAD.WIDE.U32 R10, R25, 0x4, R10 ;  /* 0x00000004190aa825 */ /* 0x001fc600078e000a */
[----:B------:R-:W5:Y:S04]  /*04b0*/  @!P3 LDG.E R25, desc[UR8][R14.64+0x8] ;  /* 0x000008080e19b981 */ /* 0x000f68000c1e1900 */
[----:B------:R-:W3:Y:S01]  /*04c0*/  @!P2 LDG.E R11, desc[UR8][R10.64] ;  /* 0x000000080a0ba981 */ /* 0x000ee2000c1e1900 */
[----:B-1----:R-:W-:-:S03]  /*04d0*/  @!P1 IMAD.WIDE.U32 R8, R5, 0x4, R8 ;  /* 0x0000000405089825 */ /* 0x002fc600078e0008 */
[----:B------:R-:W3:Y:S04]  /*04e0*/  @!P2 LDG.E R5, desc[UR8][R14.64+0xc] ;  /* 0x00000c080e05a981 */ /* 0x000ee8000c1e1900 */
[----:B------:R-:W3:Y:S01]  /*04f0*/  @!P1 LDG.E R9, desc[UR8][R8.64] ;  /* 0x0000000808099981 */ /* 0x000ee2000c1e1900 */
[----:B--2---:R-:W-:-:S03]  /*0500*/  @!P4 IMAD.WIDE.U32 R18, R27, 0x4, R18 ;  /* 0x000000041b12c825 */ /* 0x004fc600078e0012 */
[----:B------:R-:W2:Y:S04]  /*0510*/  @!P6 LDG.E R10, desc[UR8][R14.64+0x1c] ;  /* 0x00001c080e0ae981 */ /* 0x000ea8000c1e1900 */
[----:B------:R-:W2:Y:S01]  /*0520*/  @!P4 LDG.E R19, desc[UR8][R18.64] ;  /* 0x000000081213c981 */ /* 0x000ea2000c1e1900 */
[----:B------:R-:W-:Y:S01]  /*0530*/  IADD3 R7, PT, PT, R7, 0x8, RZ ;  /* 0x0000000807077810 */ /* 0x000fe20007ffe0ff */
[----:B----4-:R-:W-:-:S03]  /*0540*/  @!P0 FFMA R0, R23, R24, R0 ;  /* 0x0000001817008223 */ /* 0x010fc60000000000 */
[----:B------:R-:W-:Y:S01]  /*0550*/  ISETP.NE.AND P0, PT, R7, R3, PT ;  /* 0x000000030700720c */ /* 0x000fe20003f05270 */
[----:B-----5:R-:W-:-:S04]  /*0560*/  @!P3 FFMA R0, R13, R25, R0 ;  /* 0x000000190d00b223 */ /* 0x020fc80000000000 */
[----:B---3--:R-:W-:-:S04]  /*0570*/  @!P2 FFMA R0, R11, R5, R0 ;  /* 0x000000050b00a223 */ /* 0x008fc80000000000 */
[----:B------:R-:W-:-:S04]  /*0580*/  @!P1 FFMA R0, R9, R6, R0 ;  /* 0x0000000609009223 */ /* 0x000fc80000000000 */
[----:B------:R-:W-:-:S04]  /*0590*/  @!P5 FFMA R0, R17, R22, R0 ;  /* 0x000000161100d223 */ /* 0x000fc80000000000 */
[----:B--2---:R-:W-:-:S04]  /*05a0*/  @!P4 FFMA R0, R19, R12, R0 ;  /* 0x0000000c1300c223 */ /* 0x004fc80000000000 */
[----:B------:R-:W-:Y:S01]  /*05b0*/  @!P6 FFMA R0, R21, R10, R0 ;  /* 0x0000000a1500e223 */ /* 0x000fe20000000000 */
[----:B------:R-:W-:Y:S06]  /*05c0*/  @P0 BRA `(.L_x_2) ;  /* 0xfffffff800ec0947 */ /* 0x000fec000383ffff */
.L_x_1:
[----:B------:R-:W-:Y:S05]  /*05d0*/  BRA.U !UP1, `(.L_x_0) ;  /* 0x0000000509447547 */ /* 0x000fea000b800000 */
[----:B------:R-:W0:Y:S01]  /*05e0*/  LDCU UR4, c[0x0][0x398] ;  /* 0x00007300ff0477ac */ /* 0x000e220008000800 */
[----:B------:R-:W-:Y:S02]  /*05f0*/  UISETP.GE.U32.AND UP0, UPT, UR6, 0x4, UPT ;  /* 0x000000040600788c */ /* 0x000fe4000bf06070 */
[----:B0-----:R-:W-:-:S04]  /*0600*/  ULOP3.LUT UR5, UR4, 0x3, URZ, 0xc0, !UPT ;  /* 0x0000000304057892 */ /* 0x001fc8000f8ec0ff */
[----:B------:R-:W-:-:S03]  /*0610*/  UISETP.NE.AND UP1, UPT, UR5, URZ, UPT ;  /* 0x000000ff0500728c */ /* 0x000fc6000bf25270 */
[----:B------:R-:W-:Y:S08]  /*0620*/  BRA.U !UP0, `(.L_x_3) ;  /* 0x0000000108907547 */ /* 0x000ff0000b800000 */
[----:B------:R-:W0:Y:S01]  /*0630*/  LDCU UR6, c[0x0][0x39c] ;  /* 0x00007380ff0677ac */ /* 0x000e220008000800 */
[----:B------:R-:W-:Y:S01]  /*0640*/  IMAD.IADD R17, R4, 0x1, R3 ;  /* 0x0000000104117824 */ /* 0x000fe200078e0203 */
[----:B------:R-:W1:Y:S03]  /*0650*/  LDC.64 R8, c[0x0][0x388] ;  /* 0x0000e200ff087b82 */ /* 0x000e660000000a00 */
[C---:B------:R-:W-:Y:S01]  /*0660*/  VIADD R5, R17.reuse, 0x3 ;  /* 0x0000000311057836 */ /* 0x040fe20000000000 */
[C---:B------:R-:W-:Y:S02]  /*0670*/  IADD3 R19, PT, PT, R17.reuse, 0x1, RZ ;  /* 0x0000000111137810 */ /* 0x040fe40007ffe0ff */
[C---:B------:R-:W-:Y:S02]  /*0680*/  IADD3 R21, PT, PT, R17.reuse, 0x2, RZ ;  /* 0x0000000211157810 */ /* 0x040fe40007ffe0ff */
[----:B0-----:R-:W-:-:S02]  /*0690*/  ISETP.GE.AND P0, PT, R17, UR6, PT ;  /* 0x0000000611007c0c */ /* 0x001fc4000bf06270 */
[----:B------:R-:W-:Y:S02]  /*06a0*/  ISETP.GE.AND P1, PT, R19, UR6, PT ;  /* 0x0000000613007c0c */ /* 0x000fe4000bf26270 */
[----:B------:R-:W-:Y:S02]  /*06b0*/  ISETP.LT.OR P0, PT, R17, RZ, P0 ;  /* 0x000000ff1100720c */ /* 0x000fe40000701670 */
[----:B------:R-:W-:Y:S02]  /*06c0*/  ISETP.GE.AND P2, PT, R21, UR6, PT ;  /* 0x0000000615007c0c */ /* 0x000fe4000bf46270 */
[----:B------:R-:W-:Y:S01]  /*06d0*/  ISETP.LT.OR P1, PT, R19, RZ, P1 ;  /* 0x000000ff1300720c */ /* 0x000fe20000f21670 */
[----:B-1----:R-:W-:Y:S01]  /*06e0*/  IMAD.WIDE.U32 R8, R3, 0x4, R8 ;  /* 0x0000000403087825 */ /* 0x002fe200078e0008 */
[----:B------:R-:W-:Y:S02]  /*06f0*/  ISETP.LT.OR P2, PT, R21, RZ, P2 ;  /* 0x000000ff1500720c */ /* 0x000fe40001741670 */
[----:B------:R-:W-:-:S04]  /*0700*/  ISETP.GE.AND P3, PT, R5, UR6, PT ;  /* 0x0000000605007c0c */ /* 0x000fc8000bf66270 */
[----:B------:R-:W-:Y:S01]  /*0710*/  ISETP.LT.OR P3, PT, R5, RZ, P3 ;  /* 0x000000ff0500720c */ /* 0x000fe20001f61670 */
[----:B------:R-:W0:Y:S01]  /*0720*/  @!P0 LDC.64 R14, c[0x0][0x380] ;  /* 0x0000e000ff0e8b82 */ /* 0x000e220000000a00 */
[----:B------:R-:W2:Y:S07]  /*0730*/  @!P0 LDG.E R16, desc[UR8][R8.64] ;  /* 0x0000000808108981 */ /* 0x000eae000c1e1900 */
[----:B------:R-:W1:Y:S04]  /*0740*/  @!P1 LDC.64 R12, c[0x0][0x380] ;  /* 0x0000e000ff0c9b82 */ /* 0x000e680000000a00 */
[----:B------:R-:W3:Y:S04]  /*0750*/  @!P3 LDG.E R18, desc[UR8][R8.64+0xc] ;  /* 0x00000c080812b981 */ /* 0x000ee8000c1e1900 */
[----:B------:R-:W4:Y:S08]  /*0760*/  @!P2 LDC.64 R10, c[0x0][0x380] ;  /* 0x0000e000ff0aab82 */ /* 0x000f300000000a00 */
[----:B------:R-:W5:Y:S01]  /*0770*/  @!P3 LDC.64 R6, c[0x0][0x380] ;  /* 0x0000e000ff06bb82 */ /* 0x000f620000000a00 */
[----:B0-----:R-:W-:-:S02]  /*0780*/  @!P0 IMAD.WIDE.U32 R14, R17, 0x4, R14 ;  /* 0x00000004110e8825 */ /* 0x001fc400078e000e */
[----:B------:R-:W3:Y:S04]  /*0790*/  @!P1 LDG.E R17, desc[UR8][R8.64+0x4] ;  /* 0x0000040808119981 */ /* 0x000ee8000c1e1900 */
[----:B------:R-:W2:Y:S01]  /*07a0*/  @!P0 LDG.E R15, desc[UR8][R14.64] ;  /* 0x000000080e0f8981 */ /* 0x000ea2000c1e1900 */
[----:B-1----:R-:W-:-:S06]  /*07b0*/  @!P1 IMAD.WIDE.U32 R12, R19, 0x4, R12 ;  /* 0x00000004130c9825 */ /* 0x002fcc00078e000c */
[----:B------:R-:W3:Y:S01]  /*07c0*/  @!P1 LDG.E R13, desc[UR8][R12.64] ;  /* 0x000000080c0d9981 */ /* 0x000ee2000c1e1900 */
[----:B----4-:R-:W-:-:S06]  /*07d0*/  @!P2 IMAD.WIDE.U32 R10, R21, 0x4, R10 ;  /* 0x00000004150aa825 */ /* 0x010fcc00078e000a */
[----:B------:R-:W4:Y:S01]  /*07e0*/  @!P2 LDG.E R11, desc[UR8][R10.64] ;  /* 0x000000080a0ba981 */ /* 0x000f22000c1e1900 */
[----:B-----5:R-:W-:-:S03]  /*07f0*/  @!P3 IMAD.WIDE.U32 R6, R5, 0x4, R6 ;  /* 0x000000040506b825 */ /* 0x020fc600078e0006 */
[----:B------:R-:W4:Y:S04]  /*0800*/  @!P2 LDG.E R5, desc[UR8][R8.64+0x8] ;  /* 0x000008080805a981 */ /* 0x000f28000c1e1900 */
[----:B------:R-:W5:Y:S01]  /*0810*/  @!P3 LDG.E R7, desc[UR8][R6.64] ;  /* 0x000000080607b981 */ /* 0x000f62000c1e1900 */
[----:B------:R-:W-:Y:S01]  /*0820*/  IADD3 R3, PT, PT, R3, 0x4, RZ ;  /* 0x0000000403037810 */ /* 0x000fe20007ffe0ff */
[----:B--2---:R-:W-:-:S04]  /*0830*/  @!P0 FFMA R0, R15, R16, R0 ;  /* 0x000000100f008223 */ /* 0x004fc80000000000 */
[----:B---3--:R-:W-:-:S04]  /*0840*/  @!P1 FFMA R0, R13, R17, R0 ;  /* 0x000000110d009223 */ /* 0x008fc80000000000 */
[----:B----4-:R-:W-:-:S04]  /*0850*/  @!P2 FFMA R0, R11, R5, R0 ;  /* 0x000000050b00a223 */ /* 0x010fc80000000000 */
[----:B-----5:R-:W-:-:S07]  /*0860*/  @!P3 FFMA R0, R7, R18, R0 ;  /* 0x000000120700b223 */ /* 0x020fce0000000000 */
.L_x_3:
[----:B------:R-:W-:Y:S05]  /*0870*/  BRA.U !UP1, `(.L_x_0) ;  /* 0x00000001099c7547 */ /* 0x000fea000b800000 */
[----:B------:R-:W-:Y:S02]  /*0880*/  UISETP.NE.AND UP0, UPT, UR5, 0x1, UPT ;  /* 0x000000010500788c */ /* 0x000fe4000bf05270 */
[----:B------:R-:W-:-:S04]  /*0890*/  ULOP3.LUT UR4, UR4, 0x1, URZ, 0xc0, !UPT ;  /* 0x0000000104047892 */ /* 0x000fc8000f8ec0ff */
[----:B------:R-:W-:-:S03]  /*08a0*/  UISETP.NE.U32.AND UP1, UPT, UR4, 0x1, UPT ;  /* 0x000000010400788c */ /* 0x000fc6000bf25070 */
[----:B------:R-:W-:Y:S08]  /*08b0*/  BRA.U !UP0, `(.L_x_4) ;  /* 0x0000000108507547 */ /* 0x000ff0000b800000 */
[----:B------:R-:W0:Y:S01]  /*08c0*/  LDCU UR4, c[0x0][0x39c] ;  /* 0x00007380ff0477ac */ /* 0x000e220008000800 */
[----:B------:R-:W-:Y:S01]  /*08d0*/  IADD3 R5, PT, PT, R4, R3, RZ ;  /* 0x0000000304057210 */ /* 0x000fe20007ffe0ff */
[----:B------:R-:W1:Y:S04]  /*08e0*/  LDC.64 R6, c[0x0][0x388] ;  /* 0x0000e200ff067b82 */ /* 0x000e680000000a00 */
[C---:B------:R-:W-:Y:S01]  /*08f0*/  VIADD R15, R5.reuse, 0x1 ;  /* 0x00000001050f7836 */ /* 0x040fe20000000000 */
[----:B0-----:R-:W-:-:S04]  /*0900*/  ISETP.GE.AND P0, PT, R5, UR4, PT ;  /* 0x0000000405007c0c */ /* 0x001fc8000bf06270 */
[----:B------:R-:W-:Y:S02]  /*0910*/  ISETP.GE.AND P1, PT, R15, UR4, PT ;  /* 0x000000040f007c0c */ /* 0x000fe4000bf26270 */
[----:B------:R-:W-:Y:S02]  /*0920*/  ISETP.LT.OR P0, PT, R5, RZ, P0 ;  /* 0x000000ff0500720c */ /* 0x000fe40000701670 */
[----:B------:R-:W-:Y:S01]  /*0930*/  ISETP.LT.OR P1, PT, R15, RZ, P1 ;  /* 0x000000ff0f00720c */ /* 0x000fe20000f21670 */
[----:B-1----:R-:W-:-:S10]  /*0940*/  IMAD.WIDE.U32 R10, R3, 0x4, R6 ;  /* 0x00000004030a7825 */ /* 0x002fd400078e0006 */
[----:B------:R-:W0:Y:S08]  /*0950*/  @!P0 LDC.64 R8, c[0x0][0x380] ;  /* 0x0000e000ff088b82 */ /* 0x000e300000000a00 */
[----:B------:R-:W1:Y:S01]  /*0960*/  @!P1 LDC.64 R12, c[0x0][0x380] ;  /* 0x0000e000ff0c9b82 */ /* 0x000e620000000a00 */
[----:B0-----:R-:W-:Y:S02]  /*0970*/  @!P0 IMAD.WIDE.U32 R6, R5, 0x4, R8 ;  /* 0x0000000405068825 */ /* 0x001fe400078e0008 */
[----:B------:R-:W2:Y:S04]  /*0980*/  @!P0 LDG.E R5, desc[UR8][R10.64] ;  /* 0x000000080a058981 */ /* 0x000ea8000c1e1900 */
[----:B------:R-:W2:Y:S01]  /*0990*/  @!P0 LDG.E R7, desc[UR8][R6.64] ;  /* 0x0000000806078981 */ /* 0x000ea2000c1e1900 */
[----:B-1----:R-:W-:-:S03]  /*09a0*/  @!P1 IMAD.WIDE.U32 R8, R15, 0x4, R12 ;  /* 0x000000040f089825 */ /* 0x002fc600078e000c */
[----:B------:R-:W3:Y:S04]  /*09b0*/  @!P1 LDG.E R12, desc[UR8][R10.64+0x4] ;  /* 0x000004080a0c9981 */ /* 0x000ee8000c1e1900 */
[----:B------:R-:W3:Y:S01]  /*09c0*/  @!P1 LDG.E R9, desc[UR8][R8.64] ;  /* 0x0000000808099981 */ /* 0x000ee2000c1e1900 */
[----:B------:R-:W-:Y:S01]  /*09d0*/  IADD3 R3, PT, PT, R3, 0x2, RZ ;  /* 0x0000000203037810 */ /* 0x000fe20007ffe0ff */
[----:B--2---:R-:W-:-:S04]  /*09e0*/  @!P0 FFMA R0, R7, R5, R0 ;  /* 0x0000000507008223 */ /* 0x004fc80000000000 */
[----:B---3--:R-:W-:-:S07]  /*09f0*/  @!P1 FFMA R0, R9, R12, R0 ;  /* 0x0000000c09009223 */ /* 0x008fce0000000000 */
.L_x_4:
[----:B------:R-:W-:Y:S05]  /*0a00*/  BRA.U UP1, `(.L_x_0) ;  /* 0x0000000101387547 */ /* 0x000fea000b800000 */
[----:B------:R-:W0:Y:S01]  /*0a10*/  LDCU UR4, c[0x0][0x39c] ;  /* 0x00007380ff0477ac */ /* 0x000e220008000800 */
[----:B------:R-:W-:Y:S01]  /*0a20*/  IADD3 R9, PT, PT, R4, R3, RZ ;  /* 0x0000000304097210 */ /* 0x000fe20007ffe0ff */
[----:B------:R-:W-:Y:S03]  /*0a30*/  BSSY.RECONVERGENT B0, `(.L_x_0) ;  /* 0x000000b000007945 */ /* 0x000fe60003800200 */
[----:B0-----:R-:W-:-:S04]  /*0a40*/  ISETP.GE.AND P0, PT, R9, UR4, PT ;  /* 0x0000000409007c0c */ /* 0x001fc8000bf06270 */
[----:B------:R-:W-:-:S13]  /*0a50*/  ISETP.LT.OR P0, PT, R9, RZ, P0 ;  /* 0x000000ff0900720c */ /* 0x000fda0000701670 */
[----:B------:R-:W-:Y:S05]  /*0a60*/  @P0 BRA `(.L_x_5) ;  /* 0x00000000001c0947 */ /* 0x000fea0003800000 */
[----:B------:R-:W0:Y:S08]  /*0a70*/  LDC.64 R4, c[0x0][0x380] ;  /* 0x0000e000ff047b82 */ /* 0x000e300000000a00 */
[----:B------:R-:W1:Y:S01]  /*0a80*/  LDC.64 R6, c[0x0][0x388] ;  /* 0x0000e200ff067b82 */ /* 0x000e620000000a00 */
[----:B0-----:R-:W-:-:S06]  /*0a90*/  IMAD.WIDE.U32 R4, R9, 0x4, R4 ;  /* 0x0000000409047825 */ /* 0x001fcc00078e0004 */
[----:B------:R-:W2:Y:S01]  /*0aa0*/  LDG.E R5, desc[UR8][R4.64] ;  /* 0x0000000804057981 */ /* 0x000ea2000c1e1900 */
[----:B-1----:R-:W-:-:S06]  /*0ab0*/  IMAD.WIDE.U32 R6, R3, 0x4, R6 ;  /* 0x0000000403067825 */ /* 0x002fcc00078e0006 */
[----:B------:R-:W2:Y:S02]  /*0ac0*/  LDG.E R6, desc[UR8][R6.64] ;  /* 0x0000000806067981 */ /* 0x000ea4000c1e1900 */
[----:B--2---:R-:W-:-:S07]  /*0ad0*/  FFMA R0, R5, R6, R0 ;  /* 0x0000000605007223 */ /* 0x004fce0000000000 */
.L_x_5:
[----:B------:R-:W-:Y:S05]  /*0ae0*/  BSYNC.RECONVERGENT B0 ;  /* 0x0000000000007941 */ /* 0x000fea0003800200 */
.L_x_0:
[----:B------:R-:W0:Y:S02]  /*0af0*/  LDC.64 R4, c[0x0][0x390] ;  /* 0x0000e400ff047b82 */ /* 0x000e240000000a00 */
[----:B0-----:R-:W-:-:S05]  /*0b00*/  IMAD.WIDE R2, R2, 0x4, R4 ;  /* 0x0000000402027825 */ /* 0x001fca00078e0204 */
[----:B------:R-:W-:Y:S01]  /*0b10*/  STG.E desc[UR8][R2.64], R0 ;  /* 0x0000000002007986 */ /* 0x000fe2000c101908 */
[----:B------:R-:W-:Y:S05]  /*0b20*/  EXIT ;  /* 0x000000000000794d */ /* 0x000fea0003800000 */
.L_x_6:
[----:B------:R-:W-:-:S00]  /*0b30*/  BRA `(.L_x_6) ;  /* 0xfffffffc00fc7947 */ /* 0x000fc0000383ffff */
[----:B------:R-:W-:-:S00]  /*0b40*/  NOP ;  /* 0x0000000000007918 */ /* 0x000fc00000000000 */
        /* <DEDUP_REMOVED lines=11> */
.L_x_7:


//--------------------- .nv.shared.reserved.0     --------------------------
	.section	.nv.shared.reserved.0,"aw",@nobits
	.weak		__nv_reservedSMEM_offset_0_alias
	.size		__nv_reservedSMEM_offset_0_alias, 0, 64
	.other		__nv_reservedSMEM_offset_0_alias,@"STO_CUDA_RESERVED_SHARED STV_DEFAULT"
__nv_reservedSMEM_offset_0_alias:
	.zero		0
	.zero		64


//--------------------- .nv.constant0._Z27convolution_1D_basic_kernelPfS_S_ii --------------------------
	.section	.nv.constant0._Z27convolution_1D_basic_kernelPfS_S_ii,"a",@progbits
	.sectionflags	@""
	.align	4
.nv.constant0._Z27convolution_1D_basic_kernelPfS_S_ii:
	.zero		928


//--------------------- SYMBOLS --------------------------

	.type		.nv.reservedSmem.offset0,@object
	.size		.nv.reservedSmem.offset0,0x4
